//
// Generated by NVIDIA NVVM Compiler
//
// Compiler Build ID: CL-36424714
// Cuda compilation tools, release 13.0, V13.0.88
// Based on NVVM 20.0.0
//

.version 9.0
.target sm_100
.address_size 64

	// .globl	_Z11ConvolutionPfS_S_
// _ZZ11ConvolutionPfS_S_E3shm has been demoted

.visible .entry _Z11ConvolutionPfS_S_(
	.param .u64 .ptr .align 1 _Z11ConvolutionPfS_S__param_0,
	.param .u64 .ptr .align 1 _Z11ConvolutionPfS_S__param_1,
	.param .u64 .ptr .align 1 _Z11ConvolutionPfS_S__param_2
)
{
	.reg .pred 	%p<7>;
	.reg .b32 	%r<21>;
	.reg .b32 	%f<85>;
	.reg .b64 	%rd<11>;
	// demoted variable
	.shared .align 4 .b8 _ZZ11ConvolutionPfS_S_E3shm[12288];
	ld.param.u64 	%rd1, [_Z11ConvolutionPfS_S__param_0];
	ld.param.u64 	%rd2, [_Z11ConvolutionPfS_S__param_1];
	ld.param.u64 	%rd3, [_Z11ConvolutionPfS_S__param_2];
	mov.u32 	%r8, %ctaid.x;
	mov.u32 	%r1, %tid.x;
	mad.lo.s32 	%r2, %r8, 30, %r1;
	mov.u32 	%r9, %ctaid.y;
	mov.u32 	%r3, %tid.y;
	mad.lo.s32 	%r4, %r9, 30, %r3;
	add.s32 	%r5, %r4, -2;
	add.s32 	%r6, %r2, -2;
	or.b32  	%r10, %r5, %r6;
	setp.lt.u32 	%p1, %r10, 64;
	mov.u32 	%r11, _ZZ11ConvolutionPfS_S_E3shm;
	mad.lo.s32 	%r12, %r3, 384, %r11;
	mad.lo.s32 	%r7, %r1, 12, %r12;
	@%p1 bra 	$L__BB0_2;
	mov.b32 	%r13, 0;
	st.shared.u32 	[%r7], %r13;
	st.shared.u32 	[%r7+4], %r13;
	st.shared.u32 	[%r7+8], %r13;
	bra.uni 	$L__BB0_3;
$L__BB0_2:
	cvta.to.global.u64 	%rd4, %rd1;
	shl.b32 	%r14, %r6, 6;
	add.s32 	%r15, %r14, %r5;
	mul.lo.s32 	%r16, %r15, 3;
	mul.wide.u32 	%rd5, %r16, 4;
	add.s64 	%rd6, %rd4, %rd5;
	ld.global.f32 	%f1, [%rd6];
	st.shared.f32 	[%r7], %f1;
	ld.global.f32 	%f2, [%rd6+4];
	st.shared.f32 	[%r7+4], %f2;
	ld.global.f32 	%f3, [%rd6+8];
	st.shared.f32 	[%r7+8], %f3;
$L__BB0_3:
	bar.sync 	0;
	max.u32 	%r18, %r3, %r1;
	setp.gt.u32 	%p2, %r18, 29;
	setp.gt.u32 	%p3, %r4, 59;
	or.pred  	%p4, %p2, %p3;
	setp.gt.s32 	%p5, %r2, 59;
	or.pred  	%p6, %p5, %p4;
	@%p6 bra 	$L__BB0_5;
	cvta.to.global.u64 	%rd7, %rd3;
	ld.shared.f32 	%f4, [%r7];
	ld.global.f32 	%f5, [%rd7];
	fma.rn.f32 	%f6, %f4, %f5, 0f00000000;
	ld.shared.f32 	%f7, [%r7+4];
	ld.global.f32 	%f8, [%rd7+4];
	fma.rn.f32 	%f9, %f7, %f8, %f6;
	ld.shared.f32 	%f10, [%r7+8];
	ld.global.f32 	%f11, [%rd7+8];
	fma.rn.f32 	%f12, %f10, %f11, %f9;
	ld.shared.f32 	%f13, [%r7+12];
	ld.global.f32 	%f14, [%rd7+36];
	fma.rn.f32 	%f15, %f13, %f14, %f12;
	ld.shared.f32 	%f16, [%r7+16];
	ld.global.f32 	%f17, [%rd7+40];
	fma.rn.f32 	%f18, %f16, %f17, %f15;
	ld.shared.f32 	%f19, [%r7+20];
	ld.global.f32 	%f20, [%rd7+44];
	fma.rn.f32 	%f21, %f19, %f20, %f18;
	ld.shared.f32 	%f22, [%r7+24];
	ld.global.f32 	%f23, [%rd7+72];
	fma.rn.f32 	%f24, %f22, %f23, %f21;
	ld.shared.f32 	%f25, [%r7+28];
	ld.global.f32 	%f26, [%rd7+76];
	fma.rn.f32 	%f27, %f25, %f26, %f24;
	ld.shared.f32 	%f28, [%r7+32];
	ld.global.f32 	%f29, [%rd7+80];
	fma.rn.f32 	%f30, %f28, %f29, %f27;
	ld.shared.f32 	%f31, [%r7+384];
	ld.global.f32 	%f32, [%rd7+12];
	fma.rn.f32 	%f33, %f31, %f32, %f30;
	ld.shared.f32 	%f34, [%r7+388];
	ld.global.f32 	%f35, [%rd7+16];
	fma.rn.f32 	%f36, %f34, %f35, %f33;
	ld.shared.f32 	%f37, [%r7+392];
	ld.global.f32 	%f38, [%rd7+20];
	fma.rn.f32 	%f39, %f37, %f38, %f36;
	ld.shared.f32 	%f40, [%r7+396];
	ld.global.f32 	%f41, [%rd7+48];
	fma.rn.f32 	%f42, %f40, %f41, %f39;
	ld.shared.f32 	%f43, [%r7+400];
	ld.global.f32 	%f44, [%rd7+52];
	fma.rn.f32 	%f45, %f43, %f44, %f42;
	ld.shared.f32 	%f46, [%r7+404];
	ld.global.f32 	%f47, [%rd7+56];
	fma.rn.f32 	%f48, %f46, %f47, %f45;
	ld.shared.f32 	%f49, [%r7+408];
	ld.global.f32 	%f50, [%rd7+84];
	fma.rn.f32 	%f51, %f49, %f50, %f48;
	ld.shared.f32 	%f52, [%r7+412];
	ld.global.f32 	%f53, [%rd7+88];
	fma.rn.f32 	%f54, %f52, %f53, %f51;
	ld.shared.f32 	%f55, [%r7+416];
	ld.global.f32 	%f56, [%rd7+92];
	fma.rn.f32 	%f57, %f55, %f56, %f54;
	ld.shared.f32 	%f58, [%r7+768];
	ld.global.f32 	%f59, [%rd7+24];
	fma.rn.f32 	%f60, %f58, %f59, %f57;
	ld.shared.f32 	%f61, [%r7+772];
	ld.global.f32 	%f62, [%rd7+28];
	fma.rn.f32 	%f63, %f61, %f62, %f60;
	ld.shared.f32 	%f64, [%r7+776];
	ld.global.f32 	%f65, [%rd7+32];
	fma.rn.f32 	%f66, %f64, %f65, %f63;
	ld.shared.f32 	%f67, [%r7+780];
	ld.global.f32 	%f68, [%rd7+60];
	fma.rn.f32 	%f69, %f67, %f68, %f66;
	ld.shared.f32 	%f70, [%r7+784];
	ld.global.f32 	%f71, [%rd7+64];
	fma.rn.f32 	%f72, %f70, %f71, %f69;
	ld.shared.f32 	%f73, [%r7+788];
	ld.global.f32 	%f74, [%rd7+68];
	fma.rn.f32 	%f75, %f73, %f74, %f72;
	ld.shared.f32 	%f76, [%r7+792];
	ld.global.f32 	%f77, [%rd7+96];
	fma.rn.f32 	%f78, %f76, %f77, %f75;
	ld.shared.f32 	%f79, [%r7+796];
	ld.global.f32 	%f80, [%rd7+100];
	fma.rn.f32 	%f81, %f79, %f80, %f78;
	ld.shared.f32 	%f82, [%r7+800];
	ld.global.f32 	%f83, [%rd7+104];
	fma.rn.f32 	%f84, %f82, %f83, %f81;
	mad.lo.s32 	%r20, %r2, 62, %r4;
	cvta.to.global.u64 	%rd8, %rd2;
	mul.wide.s32 	%rd9, %r20, 4;
	add.s64 	%rd10, %rd8, %rd9;
	st.global.f32 	[%rd10], %f84;
$L__BB0_5:
	ret;

}


// ===== COMPILED SASS (sm_100) =====

	.target	sm_100

	.elftype	@"ET_EXEC"


//--------------------- .note.nv.tkinfo           --------------------------
	.section	.note.nv.tkinfo,"",@"SHT_NOTE"
	.sectionflags	@"SHF_NOTE_NV_TKINFO"
	.tkinfo
        /*0018*/ 	.word	0x00000002
        /*0030*/ 	.string	""
        /*0030*/ 	.string	"ptxas"
        /*0030*/ 	.string	"Cuda compilation tools, release 13.0, V13.0.88"
        /*0030*/ 	.string	"Build cuda_13.0.r13.0/compiler.36424714_0"
        /*0030*/ 	.string	"-arch sm_100 -m 64 "



//--------------------- .note.nv.cuinfo           --------------------------
	.section	.note.nv.cuinfo,"",@"SHT_NOTE"
	.sectionflags	@"SHF_NOTE_NV_CUINFO"
        /*0018*/ 	.short	0x0002
        /*001a*/ 	.short	0x0064
        /*001c*/ 	.short	0x0082
	.zero		2


//--------------------- .nv.info                  --------------------------
	.section	.nv.info,"",@"SHT_CUDA_INFO"
	.align	4


	//----- nvinfo : EIATTR_REGCOUNT
	.align		4
        /*0000*/ 	.byte	0x04, 0x2f
        /*0002*/ 	.short	(.L_1 - .L_0)
	.align		4
.L_0:
        /*0004*/ 	.word	index@(_Z11ConvolutionPfS_S_)
        /*0008*/ 	.word	0x0000001f


	//----- nvinfo : EIATTR_FRAME_SIZE
	.align		4
.L_1:
        /*000c*/ 	.byte	0x04, 0x11
        /*000e*/ 	.short	(.L_3 - .L_2)
	.align		4
.L_2:
        /*0010*/ 	.word	index@(_Z11ConvolutionPfS_S_)
        /*0014*/ 	.word	0x00000000


	//----- nvinfo : EIATTR_MIN_STACK_SIZE
	.align		4
.L_3:
        /*0018*/ 	.byte	0x04, 0x12
        /*001a*/ 	.short	(.L_5 - .L_4)
	.align		4
.L_4:
        /*001c*/ 	.word	index@(_Z11ConvolutionPfS_S_)
        /*0020*/ 	.word	0x00000000
.L_5:


//--------------------- .nv.compat                --------------------------
	.section	.nv.compat,"",@"SHT_CUDA_COMPAT_INFO"
	.align	4
        /*0000*/ 	.byte	0x02, 0x09, 0x00, 0x00, 0x02, 0x02, 0x01, 0x00, 0x02, 0x05, 0x05, 0x00, 0x03, 0x07, 0x01, 0x01
        /*0010*/ 	.byte	0x02, 0x03, 0x00, 0x00, 0x02, 0x06, 0x01, 0x00, 0x04, 0x0b, 0x08, 0x00, 0x09, 0x00, 0x00, 0x00
        /*0020*/ 	.byte	0x00, 0x00, 0x00, 0x00


//--------------------- .nv.info._Z11ConvolutionPfS_S_ --------------------------
	.section	.nv.info._Z11ConvolutionPfS_S_,"",@"SHT_CUDA_INFO"
	.sectionflags	@""
	.align	4


	//----- nvinfo : EIATTR_CUDA_API_VERSION
	.align		4
        /*0000*/ 	.byte	0x04, 0x37
        /*0002*/ 	.short	(.L_7 - .L_6)
.L_6:
        /*0004*/ 	.word	0x00000082


	//----- nvinfo : EIATTR_KPARAM_INFO
	.align		4
.L_7:
        /*0008*/ 	.byte	0x04, 0x17
        /*000a*/ 	.short	(.L_9 - .L_8)
.L_8:
        /*000c*/ 	.word	0x00000000
        /*0010*/ 	.short	0x0002
        /*0012*/ 	.short	0x0010
        /*0014*/ 	.byte	0x00, 0xf5, 0x21, 0x00


	//----- nvinfo : EIATTR_KPARAM_INFO
	.align		4
.L_9:
        /*0018*/ 	.byte	0x04, 0x17
        /*001a*/ 	.short	(.L_11 - .L_10)
.L_10:
        /*001c*/ 	.word	0x00000000
        /*0020*/ 	.short	0x0001
        /*0022*/ 	.short	0x0008
        /*0024*/ 	.byte	0x00, 0xf5, 0x21, 0x00


	//----- nvinfo : EIATTR_KPARAM_INFO
	.align		4
.L_11:
        /*0028*/ 	.byte	0x04, 0x17
        /*002a*/ 	.short	(.L_13 - .L_12)
.L_12:
        /*002c*/ 	.word	0x00000000
        /*0030*/ 	.short	0x0000
        /*0032*/ 	.short	0x0000
        /*0034*/ 	.byte	0x00, 0xf5, 0x21, 0x00


	//----- nvinfo : EIATTR_SPARSE_MMA_MASK
	.align		4
.L_13:
        /*0038*/ 	.byte	0x03, 0x50
        /*003a*/ 	.short	0x0000


	//----- nvinfo : EIATTR_MAXREG_COUNT
	.align		4
        /*003c*/ 	.byte	0x03, 0x1b
        /*003e*/ 	.short	0x00ff


	//----- nvinfo : EIATTR_NUM_BARRIERS
	.align		4
        /*0040*/ 	.byte	0x02, 0x4c
        /*0042*/ 	.byte	0x01
	.zero		1


	//----- nvinfo : EIATTR_MERCURY_ISA_VERSION
	.align		4
        /*0044*/ 	.byte	0x03, 0x5f
        /*0046*/ 	.short	0x0101


	//----- nvinfo : EIATTR_VRC_CTA_INIT_COUNT
	.align		4
        /*0048*/ 	.byte	0x02, 0x4a
	.zero		1
	.zero		1


	//----- nvinfo : EIATTR_EXIT_INSTR_OFFSETS
	.align		4
        /*004c*/ 	.byte	0x04, 0x1c
        /*004e*/ 	.short	(.L_15 - .L_14)


	//   ....[0]....
.L_14:
        /*0050*/ 	.word	0x00000230


	//   ....[1]....
        /*0054*/ 	.word	0x000007a0


	//----- nvinfo : EIATTR_CBANK_PARAM_SIZE
	.align		4
.L_15:
        /*0058*/ 	.byte	0x03, 0x19
        /*005a*/ 	.short	0x0018


	//----- nvinfo : EIATTR_PARAM_CBANK
	.align		4
        /*005c*/ 	.byte	0x04, 0x0a
        /*005e*/ 	.short	(.L_17 - .L_16)
	.align		4
.L_16:
        /*0060*/ 	.word	index@(.nv.constant0._Z11ConvolutionPfS_S_)
        /*0064*/ 	.short	0x0380
        /*0066*/ 	.short	0x0018


	//----- nvinfo : EIATTR_SW_WAR
	.align		4
.L_17:
        /*0068*/ 	.byte	0x04, 0x36
        /*006a*/ 	.short	(.L_19 - .L_18)
.L_18:
        /*006c*/ 	.word	0x00000008
.L_19:


//--------------------- .nv.callgraph             --------------------------
	.section	.nv.callgraph,"",@"SHT_CUDA_CALLGRAPH"
	.align	4
	.sectionentsize	8
	.align		4
        /*0000*/ 	.word	0x00000000
	.align		4
        /*0004*/ 	.word	0xffffffff
	.align		4
        /*0008*/ 	.word	0x00000000
	.align		4
        /*000c*/ 	.word	0xfffffffe
	.align		4
        /*0010*/ 	.word	0x00000000
	.align		4
        /*0014*/ 	.word	0xfffffffd
	.align		4
        /*0018*/ 	.word	0x00000000
	.align		4
        /*001c*/ 	.word	0xfffffffc


//--------------------- .text._Z11ConvolutionPfS_S_ --------------------------
	.section	.text._Z11ConvolutionPfS_S_,"ax",@progbits
	.align	128
        .global         _Z11ConvolutionPfS_S_
        .type           _Z11ConvolutionPfS_S_,@function
        .size           _Z11ConvolutionPfS_S_,(.L_x_1 - _Z11ConvolutionPfS_S_)
        .other          _Z11ConvolutionPfS_S_,@"STO_CUDA_ENTRY STV_DEFAULT"
_Z11ConvolutionPfS_S_:
.text._Z11ConvolutionPfS_S_:
[----:B------:R-:W-:Y:S01]  /*0000*/  LDC R1, c[0x0][0x37c] ;  /* 0x0000df00ff017b82 */ /* 0x000fe20000000800 */
[----:B------:R-:W0:Y:S01]  /*0010*/  S2R R6, SR_CTAID.Y ;  /* 0x0000000000067919 */ /* 0x000e220000002600 */
[----:B------:R-:W1:Y:S01]  /*0020*/  LDCU.64 UR4, c[0x0][0x358] ;  /* 0x00006b00ff0477ac */ /* 0x000e620008000a00 */
[----:B------:R-:W0:Y:S01]  /*0030*/  S2R R15, SR_TID.Y ;  /* 0x00000000000f7919 */ /* 0x000e220000002200 */
[----:B------:R-:W2:Y:S01]  /*0040*/  S2R R8, SR_TID.X ;  /* 0x0000000000087919 */ /* 0x000ea20000002100 */
[----:B------:R-:W2:Y:S01]  /*0050*/  S2R R9, SR_CTAID.X ;  /* 0x0000000000097919 */ /* 0x000ea20000002500 */
[----:B0-----:R-:W-:-:S05]  /*0060*/  IMAD R6, R6, 0x1e, R15 ;  /* 0x0000001e06067824 */ /* 0x001fca00078e020f */
[----:B------:R-:W-:Y:S01]  /*0070*/  IADD3 R0, PT, PT, R6, -0x2, RZ ;  /* 0xfffffffe06007810 */ /* 0x000fe20007ffe0ff */
[----:B--2---:R-:W-:-:S05]  /*0080*/  IMAD R9, R9, 0x1e, R8 ;  /* 0x0000001e09097824 */ /* 0x004fca00078e0208 */
[----:B------:R-:W-:-:S04]  /*0090*/  IADD3 R5, PT, PT, R9, -0x2, RZ ;  /* 0xfffffffe09057810 */ /* 0x000fc80007ffe0ff */
[----:B------:R-:W-:-:S04]  /*00a0*/  LOP3.LUT R2, R0, R5, RZ, 0xfc, !PT ;  /* 0x0000000500027212 */ /* 0x000fc800078efcff */
[----:B------:R-:W-:-:S13]  /*00b0*/  ISETP.GE.U32.AND P1, PT, R2, 0x40, PT ;  /* 0x000000400200780c */ /* 0x000fda0003f26070 */
[----:B------:R-:W0:Y:S01]  /*00c0*/  @!P1 LDC.64 R2, c[0x0][0x380] ;  /* 0x0000e000ff029b82 */ /* 0x000e220000000a00 */
[----:B------:R-:W-:-:S04]  /*00d0*/  @!P1 LEA R0, R5, R0, 0x6 ;  /* 0x0000000005009211 */ /* 0x000fc800078e30ff */
[----:B------:R-:W-:-:S05]  /*00e0*/  @!P1 LEA R5, R0, R0, 0x1 ;  /* 0x0000000000059211 */ /* 0x000fca00078e08ff */
[----:B0-----:R-:W-:-:S05]  /*00f0*/  @!P1 IMAD.WIDE.U32 R2, R5, 0x4, R2 ;  /* 0x0000000405029825 */ /* 0x001fca00078e0002 */
[----:B-1----:R-:W2:Y:S04]  /*0100*/  @!P1 LDG.E R5, desc[UR4][R2.64] ;  /* 0x0000000402059981 */ /* 0x002ea8000c1e1900 */
[----:B------:R-:W3:Y:S04]  /*0110*/  @!P1 LDG.E R7, desc[UR4][R2.64+0x4] ;  /* 0x0000040402079981 */ /* 0x000ee8000c1e1900 */
[----:B------:R-:W4:Y:S01]  /*0120*/  @!P1 LDG.E R11, desc[UR4][R2.64+0x8] ;  /* 0x00000804020b9981 */ /* 0x000f22000c1e1900 */
[----:B------:R-:W-:Y:S02]  /*0130*/  MOV R0, 0x400 ;  /* 0x0000040000007802 */ /* 0x000fe40000000f00 */
[----:B------:R-:W-:Y:S01]  /*0140*/  VIMNMX.U32 R4, PT, PT, R8, R15, !PT ;  /* 0x0000000f08047248 */ /* 0x000fe20007fe0000 */
[----:B------:R-:W0:Y:S01]  /*0150*/  S2R R13, SR_CgaCtaId ;  /* 0x00000000000d7919 */ /* 0x000e220000008800 */
[----:B------:R-:W-:-:S04]  /*0160*/  ISETP.GT.U32.AND P0, PT, R6, 0x3b, PT ;  /* 0x0000003b0600780c */ /* 0x000fc80003f04070 */
[----:B------:R-:W-:-:S04]  /*0170*/  ISETP.GT.U32.OR P0, PT, R4, 0x1d, P0 ;  /* 0x0000001d0400780c */ /* 0x000fc80000704470 */
[----:B------:R-:W-:Y:S02]  /*0180*/  ISETP.GT.OR P0, PT, R9, 0x3b, P0 ;  /* 0x0000003b0900780c */ /* 0x000fe40000704670 */
[----:B0-----:R-:W-:-:S05]  /*0190*/  LEA R0, R13, R0, 0x18 ;  /* 0x000000000d007211 */ /* 0x001fca00078ec0ff */
[----:B------:R-:W-:-:S04]  /*01a0*/  IMAD R0, R15, 0x180, R0 ;  /* 0x000001800f007824 */ /* 0x000fc800078e0200 */
[----:B------:R-:W-:-:S05]  /*01b0*/  IMAD R4, R8, 0xc, R0 ;  /* 0x0000000c08047824 */ /* 0x000fca00078e0200 */
[----:B------:R0:W-:Y:S04]  /*01c0*/  @P1 STS [R4], RZ ;  /* 0x000000ff04001388 */ /* 0x0001e80000000800 */
[----:B------:R0:W-:Y:S04]  /*01d0*/  @P1 STS [R4+0x4], RZ ;  /* 0x000004ff04001388 */ /* 0x0001e80000000800 */
[----:B------:R0:W-:Y:S04]  /*01e0*/  @P1 STS [R4+0x8], RZ ;  /* 0x000008ff04001388 */ /* 0x0001e80000000800 */
[----:B--2---:R0:W-:Y:S04]  /*01f0*/  @!P1 STS [R4], R5 ;  /* 0x0000000504009388 */ /* 0x0041e80000000800 */
[----:B---3--:R0:W-:Y:S04]  /*0200*/  @!P1 STS [R4+0x4], R7 ;  /* 0x0000040704009388 */ /* 0x0081e80000000800 */
[----:B----4-:R0:W-:Y:S01]  /*0210*/  @!P1 STS [R4+0x8], R11 ;  /* 0x0000080b04009388 */ /* 0x0101e20000000800 */
[----:B------:R-:W-:Y:S06]  /*0220*/  BAR.SYNC.DEFER_BLOCKING 0x0 ;  /* 0x0000000000007b1d */ /* 0x000fec0000010000 */
[----:B------:R-:W-:Y:S05]  /*0230*/  @P0 EXIT ;  /* 0x000000000000094d */ /* 0x000fea0003800000 */
[----:B------:R-:W1:Y:S01]  /*0240*/  LDC.64 R2, c[0x0][0x390] ;  /* 0x0000e400ff027b82 */ /* 0x000e620000000a00 */
[----:B------:R-:W2:Y:S04]  /*0250*/  LDS R0, [R4] ;  /* 0x0000000004007984 */ /* 0x000ea80000000800 */
[----:B------:R-:W3:Y:S04]  /*0260*/  LDS R26, [R4+0x4] ;  /* 0x00000400041a7984 */ /* 0x000ee80000000800 */
[----:B------:R-:W4:Y:S04]  /*0270*/  LDS R17, [R4+0x8] ;  /* 0x0000080004117984 */ /* 0x000f280000000800 */
[----:B------:R-:W5:Y:S04]  /*0280*/  LDS R18, [R4+0xc] ;  /* 0x00000c0004127984 */ /* 0x000f680000000800 */
[----:B------:R-:W5:Y:S04]  /*0290*/  LDS R22, [R4+0x10] ;  /* 0x0000100004167984 */ /* 0x000f680000000800 */
[----:B------:R-:W5:Y:S04]  /*02a0*/  LDS R24, [R4+0x14] ;  /* 0x0000140004187984 */ /* 0x000f680000000800 */
[----:B-1----:R-:W2:Y:S04]  /*02b0*/  LDG.E R15, desc[UR4][R2.64] ;  /* 0x00000004020f7981 */ /* 0x002ea8000c1e1900 */
[----:B------:R-:W3:Y:S04]  /*02c0*/  LDG.E R25, desc[UR4][R2.64+0x4] ;  /* 0x0000040402197981 */ /* 0x000ee8000c1e1900 */
[----:B------:R-:W4:Y:S04]  /*02d0*/  LDG.E R16, desc[UR4][R2.64+0x8] ;  /* 0x0000080402107981 */ /* 0x000f28000c1e1900 */
[----:B------:R-:W5:Y:S04]  /*02e0*/  LDG.E R19, desc[UR4][R2.64+0x24] ;  /* 0x0000240402137981 */ /* 0x000f68000c1e1900 */
[----:B------:R-:W5:Y:S04]  /*02f0*/  LDG.E R21, desc[UR4][R2.64+0x28] ;  /* 0x0000280402157981 */ /* 0x000f68000c1e1900 */
[----:B------:R-:W5:Y:S04]  /*0300*/  LDG.E R23, desc[UR4][R2.64+0x2c] ;  /* 0x00002c0402177981 */ /* 0x000f68000c1e1900 */
[----:B------:R-:W5:Y:S04]  /*0310*/  LDG.E R20, desc[UR4][R2.64+0x48] ;  /* 0x0000480402147981 */ /* 0x000f68000c1e1900 */
[----:B0-----:R-:W5:Y:S04]  /*0320*/  LDG.E R5, desc[UR4][R2.64+0x4c] ;  /* 0x00004c0402057981 */ /* 0x001f68000c1e1900 */
[----:B------:R-:W5:Y:S04]  /*0330*/  LDG.E R8, desc[UR4][R2.64+0x50] ;  /* 0x0000500402087981 */ /* 0x000f68000c1e1900 */
[----:B------:R-:W5:Y:S04]  /*0340*/  LDG.E R12, desc[UR4][R2.64+0xc] ;  /* 0x00000c04020c7981 */ /* 0x000f68000c1e1900 */
[----:B------:R-:W5:Y:S04]  /*0350*/  LDG.E R14, desc[UR4][R2.64+0x10] ;  /* 0x00001004020e7981 */ /* 0x000f68000c1e1900 */
[----:B------:R-:W5:Y:S04]  /*0360*/  LDG.E R10, desc[UR4][R2.64+0x14] ;  /* 0x00001404020a7981 */ /* 0x000f68000c1e1900 */
[----:B------:R-:W5:Y:S04]  /*0370*/  LDG.E R7, desc[UR4][R2.64+0x30] ;  /* 0x0000300402077981 */ /* 0x000f68000c1e1900 */
[----:B------:R-:W5:Y:S04]  /*0380*/  LDG.E R13, desc[UR4][R2.64+0x34] ;  /* 0x00003404020d7981 */ /* 0x000f68000c1e1900 */
[----:B------:R-:W5:Y:S04]  /*0390*/  LDG.E R11, desc[UR4][R2.64+0x38] ;  /* 0x00003804020b7981 */ /* 0x000f68000c1e1900 */
[----:B------:R-:W-:Y:S01]  /*03a0*/  LDS R28, [R4+0x180] ;  /* 0x00018000041c7984 */ /* 0x000fe20000000800 */
[----:B--2---:R-:W-:-:S03]  /*03b0*/  FFMA R15, R0, R15, RZ ;  /* 0x0000000f000f7223 */ /* 0x004fc600000000ff */
[----:B------:R-:W2:Y:S01]  /*03c0*/  LDG.E R0, desc[UR4][R2.64+0x54] ;  /* 0x0000540402007981 */ /* 0x000ea2000c1e1900 */
[----:B---3--:R-:W-:-:S03]  /*03d0*/  FFMA R26, R26, R25, R15 ;  /* 0x000000191a1a7223 */ /* 0x008fc6000000000f */
[----:B------:R-:W0:Y:S04]  /*03e0*/  LDS R25, [R4+0x18] ;  /* 0x0000180004197984 */ /* 0x000e280000000800 */
[----:B------:R-:W3:Y:S01]  /*03f0*/  LDG.E R15, desc[UR4][R2.64+0x58] ;  /* 0x00005804020f7981 */ /* 0x000ee2000c1e1900 */
[----:B----4-:R-:W-:-:S03]  /*0400*/  FFMA R27, R17, R16, R26 ;  /* 0x00000010111b7223 */ /* 0x010fc6000000001a */
[----:B------:R-:W4:Y:S01]  /*0410*/  LDG.E R16, desc[UR4][R2.64+0x5c] ;  /* 0x00005c0402107981 */ /* 0x000f22000c1e1900 */
[----:B-----5:R-:W-:-:S03]  /*0420*/  FFMA R27, R18, R19, R27 ;  /* 0x00000013121b7223 */ /* 0x020fc6000000001b */
[----:B------:R-:W5:Y:S04]  /*0430*/  LDG.E R17, desc[UR4][R2.64+0x18] ;  /* 0x0000180402117981 */ /* 0x000f68000c1e1900 */
[----:B------:R-:W5:Y:S01]  /*0440*/  LDG.E R18, desc[UR4][R2.64+0x1c] ;  /* 0x00001c0402127981 */ /* 0x000f62000c1e1900 */
[----:B------:R-:W-:-:S03]  /*0450*/  FFMA R27, R22, R21, R27 ;  /* 0x00000015161b7223 */ /* 0x000fc6000000001b */
[----:B------:R-:W5:Y:S04]  /*0460*/  LDG.E R19, desc[UR4][R2.64+0x20] ;  /* 0x0000200402137981 */ /* 0x000f68000c1e1900 */
[----:B------:R-:W5:Y:S01]  /*0470*/  LDG.E R22, desc[UR4][R2.64+0x3c] ;  /* 0x00003c0402167981 */ /* 0x000f62000c1e1900 */
[----:B------:R-:W-:-:S03]  /*0480*/  FFMA R26, R24, R23, R27 ;  /* 0x00000017181a7223 */ /* 0x000fc6000000001b */
[----:B------:R-:W5:Y:S04]  /*0490*/  LDG.E R21, desc[UR4][R2.64+0x40] ;  /* 0x0000400402157981 */ /* 0x000f68000c1e1900 */
[----:B------:R-:W5:Y:S04]  /*04a0*/  LDG.E R24, desc[UR4][R2.64+0x44] ;  /* 0x0000440402187981 */ /* 0x000f68000c1e1900 */
[----:B------:R-:W5:Y:S01]  /*04b0*/  LDG.E R23, desc[UR4][R2.64+0x60] ;  /* 0x0000600402177981 */ /* 0x000f62000c1e1900 */
[----:B0-----:R-:W-:-:S03]  /*04c0*/  FFMA R26, R25, R20, R26 ;  /* 0x00000014191a7223 */ /* 0x001fc6000000001a */
[----:B------:R-:W0:Y:S04]  /*04d0*/  LDS R27, [R4+0x1c] ;  /* 0x00001c00041b7984 */ /* 0x000e280000000800 */
[----:B------:R-:W5:Y:S04]  /*04e0*/  LDG.E R20, desc[UR4][R2.64+0x64] ;  /* 0x0000640402147981 */ /* 0x000f68000c1e1900 */
[----:B------:R1:W5:Y:S01]  /*04f0*/  LDG.E R25, desc[UR4][R2.64+0x68] ;  /* 0x0000680402197981 */ /* 0x000362000c1e1900 */
[----:B------:R-:W-:-:S03]  /*0500*/  IMAD R9, R9, 0x3e, R6 ;  /* 0x0000003e09097824 */ /* 0x000fc600078e0206 */
[----:B-1----:R-:W-:Y:S04]  /*0510*/  LDS R2, [R4+0x194] ;  /* 0x0001940004027984 */ /* 0x002fe80000000800 */
[----:B------:R-:W-:Y:S01]  /*0520*/  LDS R3, [R4+0x198] ;  /* 0x0001980004037984 */ /* 0x000fe20000000800 */
[----:B0-----:R-:W-:-:S03]  /*0530*/  FFMA R5, R27, R5, R26 ;  /* 0x000000051b057223 */ /* 0x001fc6000000001a */
[----:B------:R-:W0:Y:S02]  /*0540*/  LDS R26, [R4+0x20] ;  /* 0x00002000041a7984 */ /* 0x000e240000000800 */
[----:B0-----:R-:W-:Y:S02]  /*0550*/  FFMA R27, R26, R8, R5 ;  /* 0x000000081a1b7223 */ /* 0x001fe40000000005 */
[----:B------:R-:W0:Y:S02]  /*0560*/  LDS R8, [R4+0x184] ;  /* 0x0001840004087984 */ /* 0x000e240000000800 */
[----:B------:R-:W-:Y:S02]  /*0570*/  FFMA R27, R28, R12, R27 ;  /* 0x0000000c1c1b7223 */ /* 0x000fe4000000001b */
[----:B------:R-:W1:Y:S04]  /*0580*/  LDS R5, [R4+0x188] ;  /* 0x0001880004057984 */ /* 0x000e680000000800 */
[----:B------:R-:W1:Y:S04]  /*0590*/  LDS R12, [R4+0x18c] ;  /* 0x00018c00040c7984 */ /* 0x000e680000000800 */
[----:B------:R-:W1:Y:S01]  /*05a0*/  LDS R26, [R4+0x190] ;  /* 0x00019000041a7984 */ /* 0x000e620000000800 */
[----:B0-----:R-:W-:-:S03]  /*05b0*/  FFMA R8, R8, R14, R27 ;  /* 0x0000000e08087223 */ /* 0x001fc6000000001b */
[----:B------:R-:W-:Y:S01]  /*05c0*/  LDS R14, [R4+0x310] ;  /* 0x00031000040e7984 */ /* 0x000fe20000000800 */
[----:B-1----:R-:W-:-:S03]  /*05d0*/  FFMA R27, R5, R10, R8 ;  /* 0x0000000a051b7223 */ /* 0x002fc60000000008 */
[----:B------:R-:W3:Y:S01]  /*05e0*/  LDS R8, [R4+0x19c] ;  /* 0x00019c0004087984 */ /* 0x000ee20000000800 */
[----:B------:R-:W-:-:S03]  /*05f0*/  FFMA R7, R12, R7, R27 ;  /* 0x000000070c077223 */ /* 0x000fc6000000001b */
[----:B------:R-:W4:Y:S01]  /*0600*/  LDS R5, [R4+0x1a0] ;  /* 0x0001a00004057984 */ /* 0x000f220000000800 */
[----:B------:R-:W-:-:S03]  /*0610*/  FFMA R13, R26, R13, R7 ;  /* 0x0000000d1a0d7223 */ /* 0x000fc60000000007 */
[----:B------:R-:W5:Y:S01]  /*0620*/  LDS R12, [R4+0x300] ;  /* 0x00030000040c7984 */ /* 0x000f620000000800 */
[----:B------:R-:W-:-:S03]  /*0630*/  FFMA R2, R2, R11, R13 ;  /* 0x0000000b02027223 */ /* 0x000fc6000000000d */
[----:B------:R-:W0:Y:S04]  /*0640*/  LDS R27, [R4+0x304] ;  /* 0x00030400041b7984 */ /* 0x000e280000000800 */
[----:B------:R-:W1:Y:S04]  /*0650*/  LDS R10, [R4+0x308] ;  /* 0x00030800040a7984 */ /* 0x000e680000000800 */
[----:B------:R-:W1:Y:S04]  /*0660*/  LDS R7, [R4+0x30c] ;  /* 0x00030c0004077984 */ /* 0x000e680000000800 */
[----:B------:R-:W1:Y:S04]  /*0670*/  LDS R11, [R4+0x314] ;  /* 0x00031400040b7984 */ /* 0x000e680000000800 */
[----:B------:R-:W-:Y:S01]  /*0680*/  LDS R13, [R4+0x31c] ;  /* 0x00031c00040d7984 */ /* 0x000fe20000000800 */
[----:B--2---:R-:W-:-:S03]  /*0690*/  FFMA R3, R3, R0, R2 ;  /* 0x0000000003037223 */ /* 0x004fc60000000002 */
[----:B------:R-:W2:Y:S01]  /*06a0*/  LDS R0, [R4+0x318] ;  /* 0x0003180004007984 */ /* 0x000ea20000000800 */
[----:B---3--:R-:W-:-:S03]  /*06b0*/  FFMA R2, R8, R15, R3 ;  /* 0x0000000f08027223 */ /* 0x008fc60000000003 */
[----:B------:R-:W3:Y:S01]  /*06c0*/  LDS R8, [R4+0x320] ;  /* 0x0003200004087984 */ /* 0x000ee20000000800 */
[----:B----4-:R-:W-:Y:S02]  /*06d0*/  FFMA R5, R5, R16, R2 ;  /* 0x0000001005057223 */ /* 0x010fe40000000002 */
[----:B------:R-:W4:Y:S02]  /*06e0*/  LDC.64 R2, c[0x0][0x388] ;  /* 0x0000e200ff027b82 */ /* 0x000f240000000a00 */
[----:B-----5:R-:W-:-:S04]  /*06f0*/  FFMA R12, R12, R17, R5 ;  /* 0x000000110c0c7223 */ /* 0x020fc80000000005 */
[----:B0-----:R-:W-:-:S04]  /*0700*/  FFMA R27, R27, R18, R12 ;  /* 0x000000121b1b7223 */ /* 0x001fc8000000000c */
[----:B-1----:R-:W-:-:S04]  /*0710*/  FFMA R10, R10, R19, R27 ;  /* 0x000000130a0a7223 */ /* 0x002fc8000000001b */
[----:B------:R-:W-:-:S04]  /*0720*/  FFMA R7, R7, R22, R10 ;  /* 0x0000001607077223 */ /* 0x000fc8000000000a */
[----:B------:R-:W-:-:S04]  /*0730*/  FFMA R14, R14, R21, R7 ;  /* 0x000000150e0e7223 */ /* 0x000fc80000000007 */
[----:B------:R-:W-:Y:S01]  /*0740*/  FFMA R11, R11, R24, R14 ;  /* 0x000000180b0b7223 */ /* 0x000fe2000000000e */
[----:B----4-:R-:W-:-:S04]  /*0750*/  IMAD.WIDE R2, R9, 0x4, R2 ;  /* 0x0000000409027825 */ /* 0x010fc800078e0202 */
[----:B--2---:R-:W-:-:S04]  /*0760*/  FFMA R0, R0, R23, R11 ;  /* 0x0000001700007223 */ /* 0x004fc8000000000b */
[----:B------:R-:W-:-:S04]  /*0770*/  FFMA R13, R13, R20, R0 ;  /* 0x000000140d0d7223 */ /* 0x000fc80000000000 */
[----:B---3--:R-:W-:-:S05]  /*0780*/  FFMA R13, R8, R25, R13 ;  /* 0x00000019080d7223 */ /* 0x008fca000000000d */
[----:B------:R-:W-:Y:S01]  /*0790*/  STG.E desc[UR4][R2.64], R13 ;  /* 0x0000000d02007986 */ /* 0x000fe2000c101904 */
[----:B------:R-:W-:Y:S05]  /*07a0*/  EXIT ;  /* 0x000000000000794d */ /* 0x000fea0003800000 */
.L_x_0:
[----:B------:R-:W-:-:S00]  /*07b0*/  BRA `(.L_x_0) ;  /* 0xfffffffc00fc7947 */ /* 0x000fc0000383ffff */
[----:B------:R-:W-:-:S00]  /*07c0*/  NOP ;  /* 0x0000000000007918 */ /* 0x000fc00000000000 */
        /* <DEDUP_REMOVED lines=11> */
.L_x_1:


//--------------------- .nv.shared._Z11ConvolutionPfS_S_ --------------------------
	.section	.nv.shared._Z11ConvolutionPfS_S_,"aw",@nobits
	.sectionflags	@""
	.align	4
.nv.shared._Z11ConvolutionPfS_S_:
	.zero		13312


//--------------------- .nv.shared.reserved.0     --------------------------
	.section	.nv.shared.reserved.0,"aw",@nobits
	.weak		__nv_reservedSMEM_offset_0_alias
	.size		__nv_reservedSMEM_offset_0_alias, 0, 64
	.other		__nv_reservedSMEM_offset_0_alias,@"STO_CUDA_RESERVED_SHARED STV_DEFAULT"
__nv_reservedSMEM_offset_0_alias:
	.zero		0
	.zero		64


//--------------------- .nv.constant0._Z11ConvolutionPfS_S_ --------------------------
	.section	.nv.constant0._Z11ConvolutionPfS_S_,"a",@progbits
	.sectionflags	@""
	.align	4
.nv.constant0._Z11ConvolutionPfS_S_:
	.zero		920


//--------------------- SYMBOLS --------------------------

	.type		.nv.reservedSmem.offset0,@object
	.size		.nv.reservedSmem.offset0,0x4
	.type		.nv.reservedSmem.cap,@object
	.size		.nv.reservedSmem.cap,0x4
